//
// Generated by NVIDIA NVVM Compiler
//
// Compiler Build ID: CL-36424714
// Cuda compilation tools, release 13.0, V13.0.88
// Based on NVVM 20.0.0
//

.version 9.0
.target sm_100
.address_size 64

	// .globl	_Z9vectoraddiPKfS0_Pf

.visible .entry _Z9vectoraddiPKfS0_Pf(
	.param .u32 _Z9vectoraddiPKfS0_Pf_param_0,
	.param .u64 .ptr .align 1 _Z9vectoraddiPKfS0_Pf_param_1,
	.param .u64 .ptr .align 1 _Z9vectoraddiPKfS0_Pf_param_2,
	.param .u64 .ptr .align 1 _Z9vectoraddiPKfS0_Pf_param_3
)
{
	.reg .pred 	%p<3>;
	.reg .b32 	%r<14>;
	.reg .b32 	%f<129>;
	.reg .b64 	%rd<18>;

	ld.param.u32 	%r4, [_Z9vectoraddiPKfS0_Pf_param_0];
	mov.u32 	%r5, %tid.x;
	mov.u32 	%r6, %ntid.x;
	mov.u32 	%r7, %ctaid.x;
	mad.lo.s32 	%r1, %r6, %r7, %r5;
	setp.ge.s32 	%p1, %r1, %r4;
	@%p1 bra 	$L__BB0_3;
	ld.param.u64 	%rd16, [_Z9vectoraddiPKfS0_Pf_param_3];
	cvta.to.global.u64 	%rd4, %rd16;
	mul.wide.s32 	%rd5, %r1, 4;
	add.s64 	%rd6, %rd4, %rd5;
	mov.b32 	%r13, 0;
	st.global.u32 	[%rd6], %r13;
$L__BB0_2:
	ld.param.u64 	%rd17, [_Z9vectoraddiPKfS0_Pf_param_3];
	ld.param.u64 	%rd15, [_Z9vectoraddiPKfS0_Pf_param_2];
	ld.param.u64 	%rd14, [_Z9vectoraddiPKfS0_Pf_param_1];
	cvta.to.global.u64 	%rd7, %rd14;
	add.s64 	%rd9, %rd7, %rd5;
	ld.global.f32 	%f1, [%rd9];
	cvta.to.global.u64 	%rd10, %rd15;
	add.s64 	%rd11, %rd10, %rd5;
	ld.global.f32 	%f2, [%rd11];
	add.f32 	%f3, %f1, %f2;
	cvta.to.global.u64 	%rd12, %rd17;
	add.s64 	%rd13, %rd12, %rd5;
	atom.global.add.f32 	%f4, [%rd13], %f3;
	ld.global.f32 	%f5, [%rd9];
	ld.global.f32 	%f6, [%rd11];
	add.f32 	%f7, %f5, %f6;
	atom.global.add.f32 	%f8, [%rd13], %f7;
	ld.global.f32 	%f9, [%rd9];
	ld.global.f32 	%f10, [%rd11];
	add.f32 	%f11, %f9, %f10;
	atom.global.add.f32 	%f12, [%rd13], %f11;
	ld.global.f32 	%f13, [%rd9];
	ld.global.f32 	%f14, [%rd11];
	add.f32 	%f15, %f13, %f14;
	atom.global.add.f32 	%f16, [%rd13], %f15;
	ld.global.f32 	%f17, [%rd9];
	ld.global.f32 	%f18, [%rd11];
	add.f32 	%f19, %f17, %f18;
	atom.global.add.f32 	%f20, [%rd13], %f19;
	ld.global.f32 	%f21, [%rd9];
	ld.global.f32 	%f22, [%rd11];
	add.f32 	%f23, %f21, %f22;
	atom.global.add.f32 	%f24, [%rd13], %f23;
	ld.global.f32 	%f25, [%rd9];
	ld.global.f32 	%f26, [%rd11];
	add.f32 	%f27, %f25, %f26;
	atom.global.add.f32 	%f28, [%rd13], %f27;
	ld.global.f32 	%f29, [%rd9];
	ld.global.f32 	%f30, [%rd11];
	add.f32 	%f31, %f29, %f30;
	atom.global.add.f32 	%f32, [%rd13], %f31;
	ld.global.f32 	%f33, [%rd9];
	ld.global.f32 	%f34, [%rd11];
	add.f32 	%f35, %f33, %f34;
	atom.global.add.f32 	%f36, [%rd13], %f35;
	ld.global.f32 	%f37, [%rd9];
	ld.global.f32 	%f38, [%rd11];
	add.f32 	%f39, %f37, %f38;
	atom.global.add.f32 	%f40, [%rd13], %f39;
	ld.global.f32 	%f41, [%rd9];
	ld.global.f32 	%f42, [%rd11];
	add.f32 	%f43, %f41, %f42;
	atom.global.add.f32 	%f44, [%rd13], %f43;
	ld.global.f32 	%f45, [%rd9];
	ld.global.f32 	%f46, [%rd11];
	add.f32 	%f47, %f45, %f46;
	atom.global.add.f32 	%f48, [%rd13], %f47;
	ld.global.f32 	%f49, [%rd9];
	ld.global.f32 	%f50, [%rd11];
	add.f32 	%f51, %f49, %f50;
	atom.global.add.f32 	%f52, [%rd13], %f51;
	ld.global.f32 	%f53, [%rd9];
	ld.global.f32 	%f54, [%rd11];
	add.f32 	%f55, %f53, %f54;
	atom.global.add.f32 	%f56, [%rd13], %f55;
	ld.global.f32 	%f57, [%rd9];
	ld.global.f32 	%f58, [%rd11];
	add.f32 	%f59, %f57, %f58;
	atom.global.add.f32 	%f60, [%rd13], %f59;
	ld.global.f32 	%f61, [%rd9];
	ld.global.f32 	%f62, [%rd11];
	add.f32 	%f63, %f61, %f62;
	atom.global.add.f32 	%f64, [%rd13], %f63;
	ld.global.f32 	%f65, [%rd9];
	ld.global.f32 	%f66, [%rd11];
	add.f32 	%f67, %f65, %f66;
	atom.global.add.f32 	%f68, [%rd13], %f67;
	ld.global.f32 	%f69, [%rd9];
	ld.global.f32 	%f70, [%rd11];
	add.f32 	%f71, %f69, %f70;
	atom.global.add.f32 	%f72, [%rd13], %f71;
	ld.global.f32 	%f73, [%rd9];
	ld.global.f32 	%f74, [%rd11];
	add.f32 	%f75, %f73, %f74;
	atom.global.add.f32 	%f76, [%rd13], %f75;
	ld.global.f32 	%f77, [%rd9];
	ld.global.f32 	%f78, [%rd11];
	add.f32 	%f79, %f77, %f78;
	atom.global.add.f32 	%f80, [%rd13], %f79;
	ld.global.f32 	%f81, [%rd9];
	ld.global.f32 	%f82, [%rd11];
	add.f32 	%f83, %f81, %f82;
	atom.global.add.f32 	%f84, [%rd13], %f83;
	ld.global.f32 	%f85, [%rd9];
	ld.global.f32 	%f86, [%rd11];
	add.f32 	%f87, %f85, %f86;
	atom.global.add.f32 	%f88, [%rd13], %f87;
	ld.global.f32 	%f89, [%rd9];
	ld.global.f32 	%f90, [%rd11];
	add.f32 	%f91, %f89, %f90;
	atom.global.add.f32 	%f92, [%rd13], %f91;
	ld.global.f32 	%f93, [%rd9];
	ld.global.f32 	%f94, [%rd11];
	add.f32 	%f95, %f93, %f94;
	atom.global.add.f32 	%f96, [%rd13], %f95;
	ld.global.f32 	%f97, [%rd9];
	ld.global.f32 	%f98, [%rd11];
	add.f32 	%f99, %f97, %f98;
	atom.global.add.f32 	%f100, [%rd13], %f99;
	ld.global.f32 	%f101, [%rd9];
	ld.global.f32 	%f102, [%rd11];
	add.f32 	%f103, %f101, %f102;
	atom.global.add.f32 	%f104, [%rd13], %f103;
	ld.global.f32 	%f105, [%rd9];
	ld.global.f32 	%f106, [%rd11];
	add.f32 	%f107, %f105, %f106;
	atom.global.add.f32 	%f108, [%rd13], %f107;
	ld.global.f32 	%f109, [%rd9];
	ld.global.f32 	%f110, [%rd11];
	add.f32 	%f111, %f109, %f110;
	atom.global.add.f32 	%f112, [%rd13], %f111;
	ld.global.f32 	%f113, [%rd9];
	ld.global.f32 	%f114, [%rd11];
	add.f32 	%f115, %f113, %f114;
	atom.global.add.f32 	%f116, [%rd13], %f115;
	ld.global.f32 	%f117, [%rd9];
	ld.global.f32 	%f118, [%rd11];
	add.f32 	%f119, %f117, %f118;
	atom.global.add.f32 	%f120, [%rd13], %f119;
	ld.global.f32 	%f121, [%rd9];
	ld.global.f32 	%f122, [%rd11];
	add.f32 	%f123, %f121, %f122;
	atom.global.add.f32 	%f124, [%rd13], %f123;
	ld.global.f32 	%f125, [%rd9];
	ld.global.f32 	%f126, [%rd11];
	add.f32 	%f127, %f125, %f126;
	atom.global.add.f32 	%f128, [%rd13], %f127;
	add.s32 	%r13, %r13, 32;
	setp.ne.s32 	%p2, %r13, 100000;
	@%p2 bra 	$L__BB0_2;
$L__BB0_3:
	ret;

}


// ===== COMPILED SASS (sm_100) =====

	.target	sm_100

	.elftype	@"ET_EXEC"


//--------------------- .note.nv.tkinfo           --------------------------
	.section	.note.nv.tkinfo,"",@"SHT_NOTE"
	.sectionflags	@"SHF_NOTE_NV_TKINFO"
	.tkinfo
        /*0018*/ 	.word	0x00000002
        /*0030*/ 	.string	""
        /*0030*/ 	.string	"ptxas"
        /*0030*/ 	.string	"Cuda compilation tools, release 13.0, V13.0.88"
        /*0030*/ 	.string	"Build cuda_13.0.r13.0/compiler.36424714_0"
        /*0030*/ 	.string	"-arch sm_100 -m 64 "



//--------------------- .note.nv.cuinfo           --------------------------
	.section	.note.nv.cuinfo,"",@"SHT_NOTE"
	.sectionflags	@"SHF_NOTE_NV_CUINFO"
        /*0018*/ 	.short	0x0002
        /*001a*/ 	.short	0x0064
        /*001c*/ 	.short	0x0082
	.zero		2


//--------------------- .nv.info                  --------------------------
	.section	.nv.info,"",@"SHT_CUDA_INFO"
	.align	4


	//----- nvinfo : EIATTR_REGCOUNT
	.align		4
        /*0000*/ 	.byte	0x04, 0x2f
        /*0002*/ 	.short	(.L_1 - .L_0)
	.align		4
.L_0:
        /*0004*/ 	.word	index@(_Z9vectoraddiPKfS0_Pf)
        /*0008*/ 	.word	0x00000012


	//----- nvinfo : EIATTR_FRAME_SIZE
	.align		4
.L_1:
        /*000c*/ 	.byte	0x04, 0x11
        /*000e*/ 	.short	(.L_3 - .L_2)
	.align		4
.L_2:
        /*0010*/ 	.word	index@(_Z9vectoraddiPKfS0_Pf)
        /*0014*/ 	.word	0x00000000


	//----- nvinfo : EIATTR_MIN_STACK_SIZE
	.align		4
.L_3:
        /*0018*/ 	.byte	0x04, 0x12
        /*001a*/ 	.short	(.L_5 - .L_4)
	.align		4
.L_4:
        /*001c*/ 	.word	index@(_Z9vectoraddiPKfS0_Pf)
        /*0020*/ 	.word	0x00000000
.L_5:


//--------------------- .nv.compat                --------------------------
	.section	.nv.compat,"",@"SHT_CUDA_COMPAT_INFO"
	.align	4
        /*0000*/ 	.byte	0x02, 0x09, 0x00, 0x00, 0x02, 0x02, 0x01, 0x00, 0x02, 0x05, 0x05, 0x00, 0x03, 0x07, 0x01, 0x01
        /*0010*/ 	.byte	0x02, 0x03, 0x00, 0x00, 0x02, 0x06, 0x01, 0x00, 0x04, 0x0b, 0x08, 0x00, 0x09, 0x00, 0x00, 0x00
        /*0020*/ 	.byte	0x00, 0x00, 0x00, 0x00


//--------------------- .nv.info._Z9vectoraddiPKfS0_Pf --------------------------
	.section	.nv.info._Z9vectoraddiPKfS0_Pf,"",@"SHT_CUDA_INFO"
	.sectionflags	@""
	.align	4


	//----- nvinfo : EIATTR_CUDA_API_VERSION
	.align		4
        /*0000*/ 	.byte	0x04, 0x37
        /*0002*/ 	.short	(.L_7 - .L_6)
.L_6:
        /*0004*/ 	.word	0x00000082


	//----- nvinfo : EIATTR_KPARAM_INFO
	.align		4
.L_7:
        /*0008*/ 	.byte	0x04, 0x17
        /*000a*/ 	.short	(.L_9 - .L_8)
.L_8:
        /*000c*/ 	.word	0x00000000
        /*0010*/ 	.short	0x0003
        /*0012*/ 	.short	0x0018
        /*0014*/ 	.byte	0x00, 0xf5, 0x21, 0x00


	//----- nvinfo : EIATTR_KPARAM_INFO
	.align		4
.L_9:
        /*0018*/ 	.byte	0x04, 0x17
        /*001a*/ 	.short	(.L_11 - .L_10)
.L_10:
        /*001c*/ 	.word	0x00000000
        /*0020*/ 	.short	0x0002
        /*0022*/ 	.short	0x0010
        /*0024*/ 	.byte	0x00, 0xf5, 0x21, 0x00


	//----- nvinfo : EIATTR_KPARAM_INFO
	.align		4
.L_11:
        /*0028*/ 	.byte	0x04, 0x17
        /*002a*/ 	.short	(.L_13 - .L_12)
.L_12:
        /*002c*/ 	.word	0x00000000
        /*0030*/ 	.short	0x0001
        /*0032*/ 	.short	0x0008
        /*0034*/ 	.byte	0x00, 0xf5, 0x21, 0x00


	//----- nvinfo : EIATTR_KPARAM_INFO
	.align		4
.L_13:
        /*0038*/ 	.byte	0x04, 0x17
        /*003a*/ 	.short	(.L_15 - .L_14)
.L_14:
        /*003c*/ 	.word	0x00000000
        /*0040*/ 	.short	0x0000
        /*0042*/ 	.short	0x0000
        /*0044*/ 	.byte	0x00, 0xf0, 0x11, 0x00


	//----- nvinfo : EIATTR_SPARSE_MMA_MASK
	.align		4
.L_15:
        /*0048*/ 	.byte	0x03, 0x50
        /*004a*/ 	.short	0x0000


	//----- nvinfo : EIATTR_MAXREG_COUNT
	.align		4
        /*004c*/ 	.byte	0x03, 0x1b
        /*004e*/ 	.short	0x00ff


	//----- nvinfo : EIATTR_MERCURY_ISA_VERSION
	.align		4
        /*0050*/ 	.byte	0x03, 0x5f
        /*0052*/ 	.short	0x0101


	//----- nvinfo : EIATTR_VRC_CTA_INIT_COUNT
	.align		4
        /*0054*/ 	.byte	0x02, 0x4a
	.zero		1
	.zero		1


	//----- nvinfo : EIATTR_EXIT_INSTR_OFFSETS
	.align		4
        /*0058*/ 	.byte	0x04, 0x1c
        /*005a*/ 	.short	(.L_17 - .L_16)


	//   ....[0]....
.L_16:
        /*005c*/ 	.word	0x00000070


	//   ....[1]....
        /*0060*/ 	.word	0x00000940


	//----- nvinfo : EIATTR_CBANK_PARAM_SIZE
	.align		4
.L_17:
        /*0064*/ 	.byte	0x03, 0x19
        /*0066*/ 	.short	0x0020


	//----- nvinfo : EIATTR_PARAM_CBANK
	.align		4
        /*0068*/ 	.byte	0x04, 0x0a
        /*006a*/ 	.short	(.L_19 - .L_18)
	.align		4
.L_18:
        /*006c*/ 	.word	index@(.nv.constant0._Z9vectoraddiPKfS0_Pf)
        /*0070*/ 	.short	0x0380
        /*0072*/ 	.short	0x0020


	//----- nvinfo : EIATTR_SW_WAR
	.align		4
.L_19:
        /*0074*/ 	.byte	0x04, 0x36
        /*0076*/ 	.short	(.L_21 - .L_20)
.L_20:
        /*0078*/ 	.word	0x00000008
.L_21:


//--------------------- .nv.callgraph             --------------------------
	.section	.nv.callgraph,"",@"SHT_CUDA_CALLGRAPH"
	.align	4
	.sectionentsize	8
	.align		4
        /*0000*/ 	.word	0x00000000
	.align		4
        /*0004*/ 	.word	0xffffffff
	.align		4
        /*0008*/ 	.word	0x00000000
	.align		4
        /*000c*/ 	.word	0xfffffffe
	.align		4
        /*0010*/ 	.word	0x00000000
	.align		4
        /*0014*/ 	.word	0xfffffffd
	.align		4
        /*0018*/ 	.word	0x00000000
	.align		4
        /*001c*/ 	.word	0xfffffffc


//--------------------- .text._Z9vectoraddiPKfS0_Pf --------------------------
	.section	.text._Z9vectoraddiPKfS0_Pf,"ax",@progbits
	.align	128
        .global         _Z9vectoraddiPKfS0_Pf
        .type           _Z9vectoraddiPKfS0_Pf,@function
        .size           _Z9vectoraddiPKfS0_Pf,(.L_x_2 - _Z9vectoraddiPKfS0_Pf)
        .other          _Z9vectoraddiPKfS0_Pf,@"STO_CUDA_ENTRY STV_DEFAULT"
_Z9vectoraddiPKfS0_Pf:
.text._Z9vectoraddiPKfS0_Pf:
[----:B------:R-:W-:Y:S01]  /*0000*/  LDC R1, c[0x0][0x37c] ;  /* 0x0000df00ff017b82 */ /* 0x000fe20000000800 */
[----:B------:R-:W0:Y:S01]  /*0010*/  S2R R0, SR_TID.X ;  /* 0x0000000000007919 */ /* 0x000e220000002100 */
[----:B------:R-:W0:Y:S01]  /*0020*/  LDCU UR4, c[0x0][0x360] ;  /* 0x00006c00ff0477ac */ /* 0x000e220008000800 */
[----:B------:R-:W0:Y:S01]  /*0030*/  S2R R3, SR_CTAID.X ;  /* 0x0000000000037919 */ /* 0x000e220000002500 */
[----:B------:R-:W1:Y:S01]  /*0040*/  LDCU UR5, c[0x0][0x380] ;  /* 0x00007000ff0577ac */ /* 0x000e620008000800 */
[----:B0-----:R-:W-:-:S05]  /*0050*/  IMAD R0, R3, UR4, R0 ;  /* 0x0000000403007c24 */ /* 0x001fca000f8e0200 */
[----:B-1----:R-:W-:-:S13]  /*0060*/  ISETP.GE.AND P0, PT, R0, UR5, PT ;  /* 0x0000000500007c0c */ /* 0x002fda000bf06270 */
[----:B------:R-:W-:Y:S05]  /*0070*/  @P0 EXIT ;  /* 0x000000000000094d */ /* 0x000fea0003800000 */
[----:B------:R-:W0:Y:S01]  /*0080*/  LDC.64 R2, c[0x0][0x398] ;  /* 0x0000e600ff027b82 */ /* 0x000e220000000a00 */
[----:B------:R-:W1:Y:S01]  /*0090*/  LDCU.64 UR6, c[0x0][0x358] ;  /* 0x00006b00ff0677ac */ /* 0x000e620008000a00 */
[----:B------:R-:W-:Y:S01]  /*00a0*/  UMOV UR4, URZ ;  /* 0x000000ff00047c82 */ /* 0x000fe20008000000 */
[----:B0-----:R-:W-:-:S05]  /*00b0*/  IMAD.WIDE R2, R0, 0x4, R2 ;  /* 0x0000000400027825 */ /* 0x001fca00078e0202 */
[----:B-1----:R0:W-:Y:S02]  /*00c0*/  STG.E desc[UR6][R2.64], RZ ;  /* 0x000000ff02007986 */ /* 0x0021e4000c101906 */
.L_x_0:
[----:B-1----:R-:W1:Y:S08]  /*00d0*/  LDC.64 R4, c[0x0][0x388] ;  /* 0x0000e200ff047b82 */ /* 0x002e700000000a00 */
[----:B------:R-:W2:Y:S01]  /*00e0*/  LDC.64 R6, c[0x0][0x390] ;  /* 0x0000e400ff067b82 */ /* 0x000ea20000000a00 */
[----:B-1----:R-:W-:-:S05]  /*00f0*/  IMAD.WIDE R4, R0, 0x4, R4 ;  /* 0x0000000400047825 */ /* 0x002fca00078e0204 */
[----:B------:R-:W3:Y:S01]  /*0100*/  LDG.E R8, desc[UR6][R4.64] ;  /* 0x0000000604087981 */ /* 0x000ee2000c1e1900 */
[----:B--2---:R-:W-:-:S05]  /*0110*/  IMAD.WIDE R6, R0, 0x4, R6 ;  /* 0x0000000400067825 */ /* 0x004fca00078e0206 */
[----:B------:R-:W3:Y:S02]  /*0120*/  LDG.E R9, desc[UR6][R6.64] ;  /* 0x0000000606097981 */ /* 0x000ee4000c1e1900 */
[----:B---3--:R-:W-:-:S05]  /*0130*/  FADD R9, R8, R9 ;  /* 0x0000000908097221 */ /* 0x008fca0000000000 */
[----:B------:R1:W-:Y:S04]  /*0140*/  REDG.E.ADD.F32.FTZ.RN.STRONG.GPU desc[UR6][R2.64], R9 ;  /* 0x00000009020079a6 */ /* 0x0003e8000c12f306 */
[----:B------:R-:W2:Y:S04]  /*0150*/  LDG.E R8, desc[UR6][R4.64] ;  /* 0x0000000604087981 */ /* 0x000ea8000c1e1900 */
[----:B------:R-:W2:Y:S02]  /*0160*/  LDG.E R11, desc[UR6][R6.64] ;  /* 0x00000006060b7981 */ /* 0x000ea4000c1e1900 */
[----:B--2---:R-:W-:-:S05]  /*0170*/  FADD R11, R8, R11 ;  /* 0x0000000b080b7221 */ /* 0x004fca0000000000 */
[----:B------:R2:W-:Y:S04]  /*0180*/  REDG.E.ADD.F32.FTZ.RN.STRONG.GPU desc[UR6][R2.64], R11 ;  /* 0x0000000b020079a6 */ /* 0x0005e8000c12f306 */
[----:B------:R-:W3:Y:S04]  /*0190*/  LDG.E R8, desc[UR6][R4.64] ;  /* 0x0000000604087981 */ /* 0x000ee8000c1e1900 */
[----:B------:R-:W3:Y:S02]  /*01a0*/  LDG.E R13, desc[UR6][R6.64] ;  /* 0x00000006060d7981 */ /* 0x000ee4000c1e1900 */
[----:B---3--:R-:W-:-:S05]  /*01b0*/  FADD R13, R8, R13 ;  /* 0x0000000d080d7221 */ /* 0x008fca0000000000 */
[----:B------:R3:W-:Y:S04]  /*01c0*/  REDG.E.ADD.F32.FTZ.RN.STRONG.GPU desc[UR6][R2.64], R13 ;  /* 0x0000000d020079a6 */ /* 0x0007e8000c12f306 */
[----:B------:R-:W4:Y:S04]  /*01d0*/  LDG.E R8, desc[UR6][R4.64] ;  /* 0x0000000604087981 */ /* 0x000f28000c1e1900 */
[----:B------:R-:W4:Y:S02]  /*01e0*/  LDG.E R15, desc[UR6][R6.64] ;  /* 0x00000006060f7981 */ /* 0x000f24000c1e1900 */
[----:B----4-:R-:W-:-:S05]  /*01f0*/  FADD R15, R8, R15 ;  /* 0x0000000f080f7221 */ /* 0x010fca0000000000 */
[----:B------:R4:W-:Y:S04]  /*0200*/  REDG.E.ADD.F32.FTZ.RN.STRONG.GPU desc[UR6][R2.64], R15 ;  /* 0x0000000f020079a6 */ /* 0x0009e8000c12f306 */
[----:B------:R-:W5:Y:S04]  /*0210*/  LDG.E R8, desc[UR6][R4.64] ;  /* 0x0000000604087981 */ /* 0x000f68000c1e1900 */
[----:B-1----:R-:W5:Y:S02]  /*0220*/  LDG.E R9, desc[UR6][R6.64] ;  /* 0x0000000606097981 */ /* 0x002f64000c1e1900 */
[----:B-----5:R-:W-:-:S05]  /*0230*/  FADD R9, R8, R9 ;  /* 0x0000000908097221 */ /* 0x020fca0000000000 */
[----:B------:R1:W-:Y:S04]  /*0240*/  REDG.E.ADD.F32.FTZ.RN.STRONG.GPU desc[UR6][R2.64], R9 ;  /* 0x00000009020079a6 */ /* 0x0003e8000c12f306 */
[----:B------:R-:W5:Y:S04]  /*0250*/  LDG.E R8, desc[UR6][R4.64] ;  /* 0x0000000604087981 */ /* 0x000f68000c1e1900 */
[----:B--2---:R-:W5:Y:S02]  /*0260*/  LDG.E R11, desc[UR6][R6.64] ;  /* 0x00000006060b7981 */ /* 0x004f64000c1e1900 */
[----:B-----5:R-:W-:-:S05]  /*0270*/  FADD R11, R8, R11 ;  /* 0x0000000b080b7221 */ /* 0x020fca0000000000 */
[----:B------:R2:W-:Y:S04]  /*0280*/  REDG.E.ADD.F32.FTZ.RN.STRONG.GPU desc[UR6][R2.64], R11 ;  /* 0x0000000b020079a6 */ /* 0x0005e8000c12f306 */
[----:B------:R-:W5:Y:S04]  /*0290*/  LDG.E R8, desc[UR6][R4.64] ;  /* 0x0000000604087981 */ /* 0x000f68000c1e1900 */
[----:B---3--:R-:W5:Y:S02]  /*02a0*/  LDG.E R13, desc[UR6][R6.64] ;  /* 0x00000006060d7981 */ /* 0x008f64000c1e1900 */
[----:B-----5:R-:W-:-:S05]  /*02b0*/  FADD R13, R8, R13 ;  /* 0x0000000d080d7221 */ /* 0x020fca0000000000 */
[----:B------:R3:W-:Y:S04]  /*02c0*/  REDG.E.ADD.F32.FTZ.RN.STRONG.GPU desc[UR6][R2.64], R13 ;  /* 0x0000000d020079a6 */ /* 0x0007e8000c12f306 */
[----:B------:R-:W5:Y:S04]  /*02d0*/  LDG.E R8, desc[UR6][R4.64] ;  /* 0x0000000604087981 */ /* 0x000f68000c1e1900 */
[----:B----4-:R-:W5:Y:S02]  /*02e0*/  LDG.E R15, desc[UR6][R6.64] ;  /* 0x00000006060f7981 */ /* 0x010f64000c1e1900 */
[----:B-----5:R-:W-:-:S05]  /*02f0*/  FADD R15, R8, R15 ;  /* 0x0000000f080f7221 */ /* 0x020fca0000000000 */
        /* <DEDUP_REMOVED lines=89> */
[----:B------:R-:W2:Y:S04]  /*0890*/  LDG.E R8, desc[UR6][R4.64] ;  /* 0x0000000604087981 */ /* 0x000ea8000c1e1900 */
[----:B---3--:R-:W2:Y:S02]  /*08a0*/  LDG.E R13, desc[UR6][R6.64] ;  /* 0x00000006060d7981 */ /* 0x008ea4000c1e1900 */
[----:B--2---:R-:W-:-:S05]  /*08b0*/  FADD R13, R8, R13 ;  /* 0x0000000d080d7221 */ /* 0x004fca0000000000 */
[----:B------:R1:W-:Y:S04]  /*08c0*/  REDG.E.ADD.F32.FTZ.RN.STRONG.GPU desc[UR6][R2.64], R13 ;  /* 0x0000000d020079a6 */ /* 0x0003e8000c12f306 */
[----:B------:R-:W2:Y:S04]  /*08d0*/  LDG.E R8, desc[UR6][R4.64] ;  /* 0x0000000604087981 */ /* 0x000ea8000c1e1900 */
[----:B----4-:R-:W2:Y:S01]  /*08e0*/  LDG.E R15, desc[UR6][R6.64] ;  /* 0x00000006060f7981 */ /* 0x010ea2000c1e1900 */
[----:B------:R-:W-:-:S04]  /*08f0*/  UIADD3 UR4, UPT, UPT, UR4, 0x20, URZ ;  /* 0x0000002004047890 */ /* 0x000fc8000fffe0ff */
[----:B------:R-:W-:Y:S01]  /*0900*/  UISETP.NE.AND UP0, UPT, UR4, 0x186a0, UPT ;  /* 0x000186a00400788c */ /* 0x000fe2000bf05270 */
[----:B--2---:R-:W-:-:S05]  /*0910*/  FADD R15, R8, R15 ;  /* 0x0000000f080f7221 */ /* 0x004fca0000000000 */
[----:B------:R1:W-:Y:S03]  /*0920*/  REDG.E.ADD.F32.FTZ.RN.STRONG.GPU desc[UR6][R2.64], R15 ;  /* 0x0000000f020079a6 */ /* 0x0003e6000c12f306 */
[----:B------:R-:W-:Y:S05]  /*0930*/  BRA.U UP0, `(.L_x_0) ;  /* 0xfffffff500e47547 */ /* 0x000fea000b83ffff */
[----:B------:R-:W-:Y:S05]  /*0940*/  EXIT ;  /* 0x000000000000794d */ /* 0x000fea0003800000 */
.L_x_1:
[----:B------:R-:W-:-:S00]  /*0950*/  BRA `(.L_x_1) ;  /* 0xfffffffc00fc7947 */ /* 0x000fc0000383ffff */
[----:B------:R-:W-:-:S00]  /*0960*/  NOP ;  /* 0x0000000000007918 */ /* 0x000fc00000000000 */
        /* <DEDUP_REMOVED lines=9> */
.L_x_2:


//--------------------- .nv.shared.reserved.0     --------------------------
	.section	.nv.shared.reserved.0,"aw",@nobits
	.weak		__nv_reservedSMEM_offset_0_alias
	.size		__nv_reservedSMEM_offset_0_alias, 0, 64
	.other		__nv_reservedSMEM_offset_0_alias,@"STO_CUDA_RESERVED_SHARED STV_DEFAULT"
__nv_reservedSMEM_offset_0_alias:
	.zero		0
	.zero		64


//--------------------- .nv.constant0._Z9vectoraddiPKfS0_Pf --------------------------
	.section	.nv.constant0._Z9vectoraddiPKfS0_Pf,"a",@progbits
	.sectionflags	@""
	.align	4
.nv.constant0._Z9vectoraddiPKfS0_Pf:
	.zero		928


//--------------------- SYMBOLS --------------------------

	.type		.nv.reservedSmem.offset0,@object
	.size		.nv.reservedSmem.offset0,0x4
